//
// Generated by NVIDIA NVVM Compiler
//
// Compiler Build ID: CL-36424714
// Cuda compilation tools, release 13.0, V13.0.88
// Based on NVVM 20.0.0
//

.version 9.0
.target sm_100
.address_size 64

	// .globl	_Z12helloFromGPUv
.extern .func  (.param .b32 func_retval0) vprintf
(
	.param .b64 vprintf_param_0,
	.param .b64 vprintf_param_1
)
;
.global .align 1 .b8 $str[27] = {72, 101, 108, 108, 111, 32, 67, 117, 100, 97, 32, 56, 46, 48, 33, 40, 70, 114, 111, 109, 32, 71, 80, 85, 41, 10};

.visible .entry _Z12helloFromGPUv()
{
	.reg .b32 	%r<3>;
	.reg .b64 	%rd<3>;

	mov.u64 	%rd1, $str;
	cvta.global.u64 	%rd2, %rd1;
	{ // callseq 0, 0
	.param .b64 param0;
	st.param.b64 	[param0], %rd2;
	.param .b64 param1;
	st.param.b64 	[param1], 0;
	.param .b32 retval0;
	call.uni (retval0), 
	vprintf, 
	(
	param0, 
	param1
	);
	ld.param.b32 	%r1, [retval0];
	} // callseq 0
	ret;

}


// ===== COMPILED SASS (sm_100) =====

	.target	sm_100

	.elftype	@"ET_EXEC"


//--------------------- .note.nv.tkinfo           --------------------------
	.section	.note.nv.tkinfo,"",@"SHT_NOTE"
	.sectionflags	@"SHF_NOTE_NV_TKINFO"
	.tkinfo
        /*0018*/ 	.word	0x00000002
        /*0030*/ 	.string	""
        /*0030*/ 	.string	"ptxas"
        /*0030*/ 	.string	"Cuda compilation tools, release 13.0, V13.0.88"
        /*0030*/ 	.string	"Build cuda_13.0.r13.0/compiler.36424714_0"
        /*0030*/ 	.string	"-arch sm_100 -m 64 "



//--------------------- .note.nv.cuinfo           --------------------------
	.section	.note.nv.cuinfo,"",@"SHT_NOTE"
	.sectionflags	@"SHF_NOTE_NV_CUINFO"
        /*0018*/ 	.short	0x0002
        /*001a*/ 	.short	0x0064
        /*001c*/ 	.short	0x0082
	.zero		2


//--------------------- .nv.info                  --------------------------
	.section	.nv.info,"",@"SHT_CUDA_INFO"
	.align	4


	//----- nvinfo : EIATTR_REGCOUNT
	.align		4
        /*0000*/ 	.byte	0x04, 0x2f
        /*0002*/ 	.short	(.L_2 - .L_1)
	.align		4
.L_1:
        /*0004*/ 	.word	index@(_Z12helloFromGPUv)
        /*0008*/ 	.word	0x00000018


	//----- nvinfo : EIATTR_FRAME_SIZE
	.align		4
.L_2:
        /*000c*/ 	.byte	0x04, 0x11
        /*000e*/ 	.short	(.L_4 - .L_3)
	.align		4
.L_3:
        /*0010*/ 	.word	index@(_Z12helloFromGPUv)
        /*0014*/ 	.word	0x00000000


	//----- nvinfo : EIATTR_MIN_STACK_SIZE
	.align		4
.L_4:
        /*0018*/ 	.byte	0x04, 0x12
        /*001a*/ 	.short	(.L_6 - .L_5)
	.align		4
.L_5:
        /*001c*/ 	.word	index@(_Z12helloFromGPUv)
        /*0020*/ 	.word	0x00000000
.L_6:


//--------------------- .nv.compat                --------------------------
	.section	.nv.compat,"",@"SHT_CUDA_COMPAT_INFO"
	.align	4
        /*0000*/ 	.byte	0x02, 0x09, 0x00, 0x00, 0x02, 0x02, 0x01, 0x00, 0x02, 0x05, 0x05, 0x00, 0x03, 0x07, 0x01, 0x01
        /*0010*/ 	.byte	0x02, 0x03, 0x00, 0x00, 0x02, 0x06, 0x01, 0x00, 0x04, 0x0b, 0x08, 0x00, 0x09, 0x00, 0x00, 0x00
        /*0020*/ 	.byte	0x00, 0x00, 0x00, 0x00


//--------------------- .nv.info._Z12helloFromGPUv --------------------------
	.section	.nv.info._Z12helloFromGPUv,"",@"SHT_CUDA_INFO"
	.sectionflags	@""
	.align	4


	//----- nvinfo : EIATTR_CUDA_API_VERSION
	.align		4
        /*0000*/ 	.byte	0x04, 0x37
        /*0002*/ 	.short	(.L_8 - .L_7)
.L_7:
        /*0004*/ 	.word	0x00000082


	//----- nvinfo : EIATTR_SPARSE_MMA_MASK
	.align		4
.L_8:
        /*0008*/ 	.byte	0x03, 0x50
        /*000a*/ 	.short	0x0000


	//----- nvinfo : EIATTR_MAXREG_COUNT
	.align		4
        /*000c*/ 	.byte	0x03, 0x1b
        /*000e*/ 	.short	0x00ff


	//----- nvinfo : EIATTR_EXTERNS
	.align		4
        /*0010*/ 	.byte	0x04, 0x0f
        /*0012*/ 	.short	(.L_10 - .L_9)


	//   ....[0]....
	.align		4
.L_9:
        /*0014*/ 	.word	index@(vprintf)


	//----- nvinfo : EIATTR_MERCURY_ISA_VERSION
	.align		4
.L_10:
        /*0018*/ 	.byte	0x03, 0x5f
        /*001a*/ 	.short	0x0101


	//----- nvinfo : EIATTR_VRC_CTA_INIT_COUNT
	.align		4
        /*001c*/ 	.byte	0x02, 0x4a
	.zero		1
	.zero		1


	//----- nvinfo : EIATTR_SYSCALL_OFFSETS
	.align		4
        /*0020*/ 	.byte	0x04, 0x46
        /*0022*/ 	.short	(.L_12 - .L_11)


	//   ....[0]....
.L_11:
        /*0024*/ 	.word	0x00000080


	//----- nvinfo : EIATTR_EXIT_INSTR_OFFSETS
	.align		4
.L_12:
        /*0028*/ 	.byte	0x04, 0x1c
        /*002a*/ 	.short	(.L_14 - .L_13)


	//   ....[0]....
.L_13:
        /*002c*/ 	.word	0x00000090


	//----- nvinfo : EIATTR_SW_WAR
	.align		4
.L_14:
        /*0030*/ 	.byte	0x04, 0x36
        /*0032*/ 	.short	(.L_16 - .L_15)
.L_15:
        /*0034*/ 	.word	0x00000008
.L_16:


//--------------------- .nv.callgraph             --------------------------
	.section	.nv.callgraph,"",@"SHT_CUDA_CALLGRAPH"
	.align	4
	.sectionentsize	8
	.align		4
        /*0000*/ 	.word	0x00000000
	.align		4
        /*0004*/ 	.word	0xffffffff
	.align		4
        /*0008*/ 	.word	index@(_Z12helloFromGPUv)
	.align		4
        /*000c*/ 	.word	index@(vprintf)
	.align		4
        /*0010*/ 	.word	0x00000000
	.align		4
        /*0014*/ 	.word	0xfffffffe
	.align		4
        /*0018*/ 	.word	0x00000000
	.align		4
        /*001c*/ 	.word	0xfffffffd
	.align		4
        /*0020*/ 	.word	0x00000000
	.align		4
        /*0024*/ 	.word	0xfffffffc


//--------------------- .nv.constant4             --------------------------
	.section	.nv.constant4,"a",@progbits
	.align	8
	.align		8
.nv.constant4:
        /*0000*/ 	.dword	vprintf
	.align		8
        /*0008*/ 	.dword	$str


//--------------------- .text._Z12helloFromGPUv   --------------------------
	.section	.text._Z12helloFromGPUv,"ax",@progbits
	.align	128
        .global         _Z12helloFromGPUv
        .type           _Z12helloFromGPUv,@function
        .size           _Z12helloFromGPUv,(.L_x_2 - _Z12helloFromGPUv)
        .other          _Z12helloFromGPUv,@"STO_CUDA_ENTRY STV_DEFAULT"
_Z12helloFromGPUv:
.text._Z12helloFromGPUv:
[----:B------:R-:W0:Y:S01]  /*0000*/  LDC R1, c[0x0][0x37c] ;  /* 0x0000df00ff017b82 */ /* 0x000e220000000800 */
[----:B------:R-:W-:Y:S01]  /*0010*/  MOV R0, 0x0 ;  /* 0x0000000000007802 */ /* 0x000fe20000000f00 */
[----:B------:R-:W1:Y:S01]  /*0020*/  LDCU.64 UR4, c[0x4][0x8] ;  /* 0x01000100ff0477ac */ /* 0x000e620008000a00 */
[----:B------:R-:W-:-:S05]  /*0030*/  CS2R R6, SRZ ;  /* 0x0000000000067805 */ /* 0x000fca000001ff00 */
[----:B------:R2:W3:Y:S01]  /*0040*/  LDC.64 R2, c[0x4][R0] ;  /* 0x0100000000027b82 */ /* 0x0004e20000000a00 */
[----:B-1----:R-:W-:Y:S02]  /*0050*/  IMAD.U32 R4, RZ, RZ, UR4 ;  /* 0x00000004ff047e24 */ /* 0x002fe4000f8e00ff */
[----:B--2---:R-:W-:-:S07]  /*0060*/  IMAD.U32 R5, RZ, RZ, UR5 ;  /* 0x00000005ff057e24 */ /* 0x004fce000f8e00ff */
[----:B------:R-:W-:-:S07]  /*0070*/  LEPC R20, `(.L_x_0) ;  /* 0x000000001014794e */ /* 0x000fce0000000000 */
[----:B0--3--:R-:W-:Y:S05]  /*0080*/  CALL.ABS.NOINC R2 ;  /* 0x0000000002007343 */ /* 0x009fea0003c00000 */
.L_x_0:
[----:B------:R-:W-:Y:S05]  /*0090*/  EXIT ;  /* 0x000000000000794d */ /* 0x000fea0003800000 */
.L_x_1:
[----:B------:R-:W-:-:S00]  /*00a0*/  BRA `(.L_x_1) ;  /* 0xfffffffc00fc7947 */ /* 0x000fc0000383ffff */
[----:B------:R-:W-:-:S00]  /*00b0*/  NOP ;  /* 0x0000000000007918 */ /* 0x000fc00000000000 */
        /* <DEDUP_REMOVED lines=12> */
.L_x_2:


//--------------------- .nv.global.init           --------------------------
	.section	.nv.global.init,"aw",@progbits
.nv.global.init:
	.type		$str,@object
	.size		$str,(.L_0 - $str)
$str:
        /*0000*/ 	.byte	0x48, 0x65, 0x6c, 0x6c, 0x6f, 0x20, 0x43, 0x75, 0x64, 0x61, 0x20, 0x38, 0x2e, 0x30, 0x21, 0x28
        /*0010*/ 	.byte	0x46, 0x72, 0x6f, 0x6d, 0x20, 0x47, 0x50, 0x55, 0x29, 0x0a, 0x00
.L_0:


//--------------------- .nv.shared.reserved.0     --------------------------
	.section	.nv.shared.reserved.0,"aw",@nobits
	.weak		__nv_reservedSMEM_offset_0_alias
	.size		__nv_reservedSMEM_offset_0_alias, 0, 64
	.other		__nv_reservedSMEM_offset_0_alias,@"STO_CUDA_RESERVED_SHARED STV_DEFAULT"
__nv_reservedSMEM_offset_0_alias:
	.zero		0
	.zero		64


//--------------------- .nv.constant0._Z12helloFromGPUv --------------------------
	.section	.nv.constant0._Z12helloFromGPUv,"a",@progbits
	.sectionflags	@""
	.align	4
.nv.constant0._Z12helloFromGPUv:
	.zero		896


//--------------------- SYMBOLS --------------------------

	.type		.nv.reservedSmem.offset0,@object
	.size		.nv.reservedSmem.offset0,0x4
	.type		vprintf,@function
